	.headerflags	@"EF_CUDA_TEXMODE_UNIFIED EF_CUDA_64BIT_ADDRESS EF_CUDA_ACCELERATORS EF_CUDA_SM90 EF_CUDA_VIRTUAL_SM(EF_CUDA_SM90)"
	.elftype	@"ET_EXEC"


//--------------------- .nv.info                  --------------------------
	.section	.nv.info,"",@"SHT_CUDA_INFO"
	.align	4


	//----- nvinfo : EIATTR_REGCOUNT
	.align		4
        /*0000*/ 	.byte	0x04, 0x2f
        /*0002*/ 	.short	(.L_3 - .L_2)
	.align		4
.L_2:
        /*0004*/ 	.word	index@(triton_poi_fused__native_batch_norm_legit_no_training_relu_16)
        /*0008*/ 	.word	0x00000012


	//----- nvinfo : EIATTR_MIN_STACK_SIZE
	.align		4
.L_3:
        /*000c*/ 	.byte	0x04, 0x12
        /*000e*/ 	.short	(.L_5 - .L_4)
	.align		4
.L_4:
        /*0010*/ 	.word	index@(triton_poi_fused__native_batch_norm_legit_no_training_relu_16)
        /*0014*/ 	.word	0x00000000


	//----- nvinfo : EIATTR_FRAME_SIZE
	.align		4
.L_5:
        /*0018*/ 	.byte	0x04, 0x11
        /*001a*/ 	.short	(.L_7 - .L_6)
	.align		4
.L_6:
        /*001c*/ 	.word	index@(triton_poi_fused__native_batch_norm_legit_no_training_relu_16)
        /*0020*/ 	.word	0x00000000


	//----- nvinfo : EIATTR_MIN_STACK_SIZE
	.align		4
.L_7:
        /*0024*/ 	.byte	0x04, 0x12
        /*0026*/ 	.short	(.L_9 - .L_8)
	.align		4
.L_8:
        /*0028*/ 	.word	index@(triton_poi_fused__native_batch_norm_legit_no_training_relu_16)
        /*002c*/ 	.word	0x00000000
.L_9:


//--------------------- .nv.info.triton_poi_fused__native_batch_norm_legit_no_training_relu_16 --------------------------
	.section	.nv.info.triton_poi_fused__native_batch_norm_legit_no_training_relu_16,"",@"SHT_CUDA_INFO"
	.sectionflags	@""
	.align	4


	//----- nvinfo : EIATTR_CUDA_API_VERSION
	.align		4
        /*0000*/ 	.byte	0x04, 0x37
        /*0002*/ 	.short	(.L_11 - .L_10)
.L_10:
        /*0004*/ 	.word	0x0000007c


	//----- nvinfo : EIATTR_KPARAM_INFO
	.align		4
.L_11:
        /*0008*/ 	.byte	0x04, 0x17
        /*000a*/ 	.short	(.L_13 - .L_12)
.L_12:
        /*000c*/ 	.word	0x00000000
        /*0010*/ 	.short	0x0006
        /*0012*/ 	.short	0x0030
        /*0014*/ 	.byte	0x00, 0xf0, 0x11, 0x00


	//----- nvinfo : EIATTR_KPARAM_INFO
	.align		4
.L_13:
        /*0018*/ 	.byte	0x04, 0x17
        /*001a*/ 	.short	(.L_15 - .L_14)
.L_14:
        /*001c*/ 	.word	0x00000000
        /*0020*/ 	.short	0x0005
        /*0022*/ 	.short	0x0028
        /*0024*/ 	.byte	0x00, 0xf4, 0x21, 0x00


	//----- nvinfo : EIATTR_KPARAM_INFO
	.align		4
.L_15:
        /*0028*/ 	.byte	0x04, 0x17
        /*002a*/ 	.short	(.L_17 - .L_16)
.L_16:
        /*002c*/ 	.word	0x00000000
        /*0030*/ 	.short	0x0004
        /*0032*/ 	.short	0x0020
        /*0034*/ 	.byte	0x00, 0xf4, 0x21, 0x00


	//----- nvinfo : EIATTR_KPARAM_INFO
	.align		4
.L_17:
        /*0038*/ 	.byte	0x04, 0x17
        /*003a*/ 	.short	(.L_19 - .L_18)
.L_18:
        /*003c*/ 	.word	0x00000000
        /*0040*/ 	.short	0x0003
        /*0042*/ 	.short	0x0018
        /*0044*/ 	.byte	0x00, 0xf4, 0x21, 0x00


	//----- nvinfo : EIATTR_KPARAM_INFO
	.align		4
.L_19:
        /*0048*/ 	.byte	0x04, 0x17
        /*004a*/ 	.short	(.L_21 - .L_20)
.L_20:
        /*004c*/ 	.word	0x00000000
        /*0050*/ 	.short	0x0002
        /*0052*/ 	.short	0x0010
        /*0054*/ 	.byte	0x00, 0xf4, 0x21, 0x00


	//----- nvinfo : EIATTR_KPARAM_INFO
	.align		4
.L_21:
        /*0058*/ 	.byte	0x04, 0x17
        /*005a*/ 	.short	(.L_23 - .L_22)
.L_22:
        /*005c*/ 	.word	0x00000000
        /*0060*/ 	.short	0x0001
        /*0062*/ 	.short	0x0008
        /*0064*/ 	.byte	0x00, 0xf4, 0x21, 0x00


	//----- nvinfo : EIATTR_KPARAM_INFO
	.align		4
.L_23:
        /*0068*/ 	.byte	0x04, 0x17
        /*006a*/ 	.short	(.L_25 - .L_24)
.L_24:
        /*006c*/ 	.word	0x00000000
        /*0070*/ 	.short	0x0000
        /*0072*/ 	.short	0x0000
        /*0074*/ 	.byte	0x00, 0xf4, 0x21, 0x00


	//----- nvinfo : EIATTR_SPARSE_MMA_MASK
	.align		4
.L_25:
        /*0078*/ 	.byte	0x03, 0x50
        /*007a*/ 	.short	0x0000


	//----- nvinfo : EIATTR_MAXREG_COUNT
	.align		4
        /*007c*/ 	.byte	0x03, 0x1b
        /*007e*/ 	.short	0x00ff


	//----- nvinfo : EIATTR_EXIT_INSTR_OFFSETS
	.align		4
        /*0080*/ 	.byte	0x04, 0x1c
        /*0082*/ 	.short	(.L_27 - .L_26)


	//   ....[0]....
.L_26:
        /*0084*/ 	.word	0x000003c0


	//----- nvinfo : EIATTR_REQNTID
	.align		4
.L_27:
        /*0088*/ 	.byte	0x04, 0x10
        /*008a*/ 	.short	(.L_29 - .L_28)
.L_28:
        /*008c*/ 	.word	0x00000080
        /*0090*/ 	.word	0x00000001
        /*0094*/ 	.word	0x00000001


	//----- nvinfo : EIATTR_CBANK_PARAM_SIZE
	.align		4
.L_29:
        /*0098*/ 	.byte	0x03, 0x19
        /*009a*/ 	.short	0x0034


	//----- nvinfo : EIATTR_PARAM_CBANK
	.align		4
        /*009c*/ 	.byte	0x04, 0x0a
        /*009e*/ 	.short	(.L_31 - .L_30)
	.align		4
.L_30:
        /*00a0*/ 	.word	index@(.nv.constant0.triton_poi_fused__native_batch_norm_legit_no_training_relu_16)
        /*00a4*/ 	.short	0x0210
        /*00a6*/ 	.short	0x0034


	//----- nvinfo : EIATTR_SW_WAR
	.align		4
.L_31:
        /*00a8*/ 	.byte	0x04, 0x36
        /*00aa*/ 	.short	(.L_33 - .L_32)
.L_32:
        /*00ac*/ 	.word	0x00000008
.L_33:


//--------------------- .nv.callgraph             --------------------------
	.section	.nv.callgraph,"",@"SHT_CUDA_CALLGRAPH"
	.align	4
	.sectionentsize	8
	.align		4
        /*0000*/ 	.word	0x00000000
	.align		4
        /*0004*/ 	.word	0xffffffff
	.align		4
        /*0008*/ 	.word	0x00000000
	.align		4
        /*000c*/ 	.word	0xfffffffe
	.align		4
        /*0010*/ 	.word	0x00000000
	.align		4
        /*0014*/ 	.word	0xfffffffd
	.align		4
        /*0018*/ 	.word	0x00000000
	.align		4
        /*001c*/ 	.word	0xfffffffc


//--------------------- .nv.constant4             --------------------------
	.section	.nv.constant4,"a",@progbits
	.align	8
	.align		8
.nv.constant4:
        /*0000*/ 	.dword	_$_str
	.align		8
        /*0008*/ 	.dword	_$_str_$_2


//--------------------- .text.triton_poi_fused__native_batch_norm_legit_no_training_relu_16 --------------------------
	.section	.text.triton_poi_fused__native_batch_norm_legit_no_training_relu_16,"ax",@progbits
	.align	128
        .global         triton_poi_fused__native_batch_norm_legit_no_training_relu_16
        .type           triton_poi_fused__native_batch_norm_legit_no_training_relu_16,@function
        .size           triton_poi_fused__native_batch_norm_legit_no_training_relu_16,(.L_x_1 - triton_poi_fused__native_batch_norm_legit_no_training_relu_16)
        .other          triton_poi_fused__native_batch_norm_legit_no_training_relu_16,@"STO_CUDA_ENTRY STV_DEFAULT"
triton_poi_fused__native_batch_norm_legit_no_training_relu_16:
.text.triton_poi_fused__native_batch_norm_legit_no_training_relu_16:
[----:B------:R-:W-:Y:S01]  /*0000*/  LDC R1, c[0x0][0x28] ;  /* 0x00000a00ff017b82 */ /* 0x000fe20000000800 */
[----:B------:R-:W1:Y:S07]  /*0010*/  S2R R0, SR_TID.X ;  /* 0x0000000000007919 */ /* 0x000e6e0000002100 */
[----:B------:R-:W2:Y:S01]  /*0020*/  LDC.64 R2, c[0x0][0x220] ;  /* 0x00008800ff027b82 */ /* 0x000ea20000000a00 */
[----:B------:R-:W-:Y:S01]  /*0030*/  ULDC.64 UR4, c[0x0][0x208] ;  /* 0x0000820000047ab9 */ /* 0x000fe20000000a00 */
[----:B------:R-:W3:Y:S06]  /*0040*/  S2R R5, SR_CTAID.X ;  /* 0x0000000000057919 */ /* 0x000eec0000002500 */
[----:B------:R-:W4:Y:S08]  /*0050*/  LDC.64 R6, c[0x0][0x218] ;  /* 0x00008600ff067b82 */ /* 0x000f300000000a00 */
[----:B------:R-:W5:Y:S08]  /*0060*/  LDC.64 R8, c[0x0][0x228] ;  /* 0x00008a00ff087b82 */ /* 0x000f700000000a00 */
[----:B------:R-:W5:Y:S01]  /*0070*/  LDC.64 R10, c[0x0][0x230] ;  /* 0x00008c00ff0a7b82 */ /* 0x000f620000000a00 */
[----:B-1----:R-:W-:-:S04]  /*0080*/  SHF.L.U32 R0, R0, 0x1, RZ ;  /* 0x0000000100007819 */ /* 0x002fc800000006ff */
[----:B------:R-:W-:-:S04]  /*0090*/  LOP3.LUT R0, R0, 0xfe, RZ, 0xc0, !PT ;  /* 0x000000fe00007812 */ /* 0x000fc800078ec0ff */
[----:B---3--:R-:W-:-:S05]  /*00a0*/  LEA R0, R5, R0, 0x8 ;  /* 0x0000000005007211 */ /* 0x008fca00078e40ff */
[----:B------:R-:W-:-:S05]  /*00b0*/  IMAD.HI R4, R0, 0x2aaaaaab, RZ ;  /* 0x2aaaaaab00047827 */ /* 0x000fca00078e02ff */
[----:B------:R-:W-:-:S04]  /*00c0*/  SHF.R.U32.HI R5, RZ, 0x1f, R4 ;  /* 0x0000001fff057819 */ /* 0x000fc80000011604 */
[----:B------:R-:W-:-:S05]  /*00d0*/  LEA.HI R5, R4, R5, RZ, 0x1b ;  /* 0x0000000504057211 */ /* 0x000fca00078fd8ff */
[----:B------:R-:W-:Y:S02]  /*00e0*/  IMAD R13, R5, -0xc0, R0 ;  /* 0xffffff40050d7824 */ /* 0x000fe400078e0200 */
[----:B------:R-:W1:Y:S02]  /*00f0*/  LDC.64 R4, c[0x0][0x210] ;  /* 0x00008400ff047b82 */ /* 0x000e640000000a00 */
[----:B--2---:R-:W-:-:S06]  /*0100*/  IMAD.WIDE R2, R13, 0x4, R2 ;  /* 0x000000040d027825 */ /* 0x004fcc00078e0202 */
[----:B------:R-:W2:Y:S01]  /*0110*/  LDG.E.EL.64 R2, desc[UR4][R2.64] ;  /* 0x0000000402027981 */ /* 0x000ea2000c2e1b00 */
[----:B----4-:R-:W-:-:S04]  /*0120*/  IMAD.WIDE R6, R13, 0x4, R6 ;  /* 0x000000040d067825 */ /* 0x010fc800078e0206 */
[C---:B-----5:R-:W-:Y:S02]  /*0130*/  IMAD.WIDE R8, R13.reuse, 0x4, R8 ;  /* 0x000000040d087825 */ /* 0x060fe400078e0208 */
[----:B------:R-:W3:Y:S02]  /*0140*/  LDG.E.EL.64 R6, desc[UR4][R6.64] ;  /* 0x0000000406067981 */ /* 0x000ee4000c2e1b00 */
[----:B0-----:R-:W-:Y:S02]  /*0150*/  IMAD.WIDE R10, R13, 0x4, R10 ;  /* 0x000000040d0a7825 */ /* 0x001fe400078e020a */
[----:B------:R-:W4:Y:S04]  /*0160*/  LDG.E.EL.64 R8, desc[UR4][R8.64] ;  /* 0x0000000408087981 */ /* 0x000f28000c2e1b00 */
[----:B------:R-:W4:Y:S01]  /*0170*/  LDG.E.EL.64 R10, desc[UR4][R10.64] ;  /* 0x000000040a0a7981 */ /* 0x000f22000c2e1b00 */
[----:B-1----:R-:W-:-:S06]  /*0180*/  IMAD.WIDE R4, R0, 0x4, R4 ;  /* 0x0000000400047825 */ /* 0x002fcc00078e0204 */
[----:B------:R-:W3:Y:S01]  /*0190*/  LDG.E.64 R4, desc[UR4][R4.64] ;  /* 0x0000000404047981 */ /* 0x000ee2000c1e1b00 */
[----:B------:R-:W-:Y:S01]  /*01a0*/  HFMA2.MMA R14, -RZ, RZ, 1.625, 0 ;  /* 0x3e800000ff0e7435 */ /* 0x000fe200000001ff */
[----:B--2---:R-:W-:Y:S01]  /*01b0*/  FADD R2, R2, 9.9999997473787516356e-06 ;  /* 0x3727c5ac02027421 */ /* 0x004fe20000000000 */
[----:B------:R-:W-:-:S03]  /*01c0*/  FADD R3, R3, 9.9999997473787516356e-06 ;  /* 0x3727c5ac03037421 */ /* 0x000fc60000000000 */
[----:B------:R-:W0:Y:S08]  /*01d0*/  MUFU.SQRT R12, R2 ;  /* 0x00000002000c7308 */ /* 0x000e300000002000 */
[----:B------:R1:W2:Y:S01]  /*01e0*/  MUFU.SQRT R13, R3 ;  /* 0x00000003000d7308 */ /* 0x0002a20000002000 */
[C---:B0-----:R-:W-:Y:S02]  /*01f0*/  FSETP.GT.AND P0, PT, R12.reuse, 8.50705917302346158658e+37, PT ;  /* 0x7e8000000c00780b */ /* 0x041fe40003f04000 */
[----:B------:R-:W-:Y:S01]  /*0200*/  FSETP.GEU.AND P2, PT, R12, 1.175494350822287508e-38, PT ;  /* 0x008000000c00780b */ /* 0x000fe20003f4e000 */
[----:B-1----:R-:W0:Y:S01]  /*0210*/  LDC.64 R2, c[0x0][0x238] ;  /* 0x00008e00ff027b82 */ /* 0x002e220000000a00 */
[----:B--2---:R-:W-:-:S02]  /*0220*/  FSETP.GT.AND P1, PT, R13, 8.50705917302346158658e+37, PT ;  /* 0x7e8000000d00780b */ /* 0x004fc40003f24000 */
[----:B------:R-:W-:-:S07]  /*0230*/  FSETP.GEU.AND P3, PT, R13, 1.175494350822287508e-38, PT ;  /* 0x008000000d00780b */ /* 0x000fce0003f6e000 */
[----:B------:R-:W-:-:S04]  /*0240*/  @P0 FMUL R12, R12, 0.25 ;  /* 0x3e8000000c0c0820 */ /* 0x000fc80000400000 */
[----:B------:R-:W-:Y:S01]  /*0250*/  @!P2 FMUL R12, R12, 16777216 ;  /* 0x4b8000000c0ca820 */ /* 0x000fe20000400000 */
[----:B------:R-:W-:-:S04]  /*0260*/  @P1 FMUL R13, R13, 0.25 ;  /* 0x3e8000000d0d1820 */ /* 0x000fc80000400000 */
[----:B------:R-:W-:Y:S01]  /*0270*/  @!P3 FMUL R13, R13, 16777216 ;  /* 0x4b8000000d0db820 */ /* 0x000fe20000400000 */
[----:B------:R-:W1:Y:S01]  /*0280*/  MUFU.RCP R12, R12 ;  /* 0x0000000c000c7308 */ /* 0x000e620000001000 */
[----:B------:R-:W-:-:S07]  /*0290*/  FSEL R15, R14, 1, P0 ;  /* 0x3f8000000e0f7808 */ /* 0x000fce0000000000 */
[----:B------:R-:W2:Y:S01]  /*02a0*/  MUFU.RCP R13, R13 ;  /* 0x0000000d000d7308 */ /* 0x000ea20000001000 */
[----:B------:R-:W-:Y:S01]  /*02b0*/  FSEL R14, R14, 1, P1 ;  /* 0x3f8000000e0e7808 */ /* 0x000fe20000800000 */
[----:B------:R-:W-:-:S04]  /*02c0*/  @!P2 FMUL R15, R15, 16777216 ;  /* 0x4b8000000f0fa820 */ /* 0x000fc80000400000 */
[----:B------:R-:W-:Y:S01]  /*02d0*/  @!P3 FMUL R14, R14, 16777216 ;  /* 0x4b8000000e0eb820 */ /* 0x000fe20000400000 */
[----:B---3--:R-:W-:Y:S01]  /*02e0*/  FADD R5, R5, -R7 ;  /* 0x8000000705057221 */ /* 0x008fe20000000000 */
[----:B------:R-:W-:Y:S01]  /*02f0*/  FADD R4, R4, -R6 ;  /* 0x8000000604047221 */ /* 0x000fe20000000000 */
[----:B-1----:R-:W-:Y:S01]  /*0300*/  FMUL R15, R12, R15 ;  /* 0x0000000f0c0f7220 */ /* 0x002fe20000400000 */
[----:B--2---:R-:W-:-:S03]  /*0310*/  FMUL R14, R13, R14 ;  /* 0x0000000e0d0e7220 */ /* 0x004fc60000400000 */
[----:B------:R-:W-:Y:S01]  /*0320*/  FMUL R15, R4, R15 ;  /* 0x0000000f040f7220 */ /* 0x000fe20000400000 */
[----:B------:R-:W-:-:S03]  /*0330*/  FMUL R14, R5, R14 ;  /* 0x0000000e050e7220 */ /* 0x000fc60000400000 */
[----:B----4-:R-:W-:Y:S01]  /*0340*/  FFMA R8, R8, R15, R10 ;  /* 0x0000000f08087223 */ /* 0x010fe2000000000a */
[----:B------:R-:W-:-:S04]  /*0350*/  FFMA R9, R9, R14, R11 ;  /* 0x0000000e09097223 */ /* 0x000fc8000000000b */
[----:B------:R-:W-:Y:S02]  /*0360*/  FSETP.GEU.AND P0, PT, R8, RZ, PT ;  /* 0x000000ff0800720b */ /* 0x000fe40003f0e000 */
[C---:B------:R-:W-:Y:S01]  /*0370*/  FSETP.GEU.AND P1, PT, R9.reuse, RZ, PT ;  /* 0x000000ff0900720b */ /* 0x040fe20003f2e000 */
[----:B0-----:R-:W-:Y:S01]  /*0380*/  IMAD.WIDE R2, R0, 0x4, R2 ;  /* 0x0000000400027825 */ /* 0x001fe200078e0202 */
[----:B------:R-:W-:Y:S02]  /*0390*/  FSEL R8, R8, RZ, P0 ;  /* 0x000000ff08087208 */ /* 0x000fe40000000000 */
[----:B------:R-:W-:-:S05]  /*03a0*/  FSEL R9, R9, RZ, P1 ;  /* 0x000000ff09097208 */ /* 0x000fca0000800000 */
[----:B------:R-:W-:Y:S01]  /*03b0*/  STG.E.64 desc[UR4][R2.64], R8 ;  /* 0x0000000802007986 */ /* 0x000fe2000c101b04 */
[----:B------:R-:W-:Y:S05]  /*03c0*/  EXIT ;  /* 0x000000000000794d */ /* 0x000fea0003800000 */
.L_x_0:
[----:B------:R-:W-:-:S00]  /*03d0*/  BRA `(.L_x_0) ;  /* 0xfffffffc00fc7947 */ /* 0x000fc0000383ffff */
[----:B------:R-:W-:-:S00]  /*03e0*/  NOP ;  /* 0x0000000000007918 */ /* 0x000fc00000000000 */
        /* <DEDUP_REMOVED lines=9> */
.L_x_1:


//--------------------- .nv.global.init           --------------------------
	.section	.nv.global.init,"aw",@progbits
.nv.global.init:
	.type		_$_str,@object
	.size		_$_str,(_$_str_$_2 - _$_str)
_$_str:
        /*0000*/ 	.byte	0x5f, 0x5f, 0x43, 0x55, 0x44, 0x41, 0x5f, 0x46, 0x54, 0x5a, 0x00
	.type		_$_str_$_2,@object
	.size		_$_str_$_2,(.L_1 - _$_str_$_2)
_$_str_$_2:
        /*000b*/ 	.byte	0x5f, 0x5f, 0x43, 0x55, 0x44, 0x41, 0x5f, 0x50, 0x52, 0x45, 0x43, 0x5f, 0x53, 0x51, 0x52, 0x54
        /*001b*/ 	.byte	0x00
.L_1:


//--------------------- .nv.constant0.triton_poi_fused__native_batch_norm_legit_no_training_relu_16 --------------------------
	.section	.nv.constant0.triton_poi_fused__native_batch_norm_legit_no_training_relu_16,"a",@progbits
	.sectionflags	@""
	.align	4
.nv.constant0.triton_poi_fused__native_batch_norm_legit_no_training_relu_16:
	.zero		580
